//
// Generated by NVIDIA NVVM Compiler
//
// Compiler Build ID: CL-36424714
// Cuda compilation tools, release 13.0, V13.0.88
// Based on NVVM 20.0.0
//

.version 9.0
.target sm_100
.address_size 64

	// .globl	_Z9transposePfS_ii

.visible .entry _Z9transposePfS_ii(
	.param .u64 .ptr .align 1 _Z9transposePfS_ii_param_0,
	.param .u64 .ptr .align 1 _Z9transposePfS_ii_param_1,
	.param .u32 _Z9transposePfS_ii_param_2,
	.param .u32 _Z9transposePfS_ii_param_3
)
{
	.reg .pred 	%p<4>;
	.reg .b32 	%r<15>;
	.reg .b32 	%f<2>;
	.reg .b64 	%rd<9>;

	ld.param.u64 	%rd1, [_Z9transposePfS_ii_param_0];
	ld.param.u64 	%rd2, [_Z9transposePfS_ii_param_1];
	ld.param.u32 	%r3, [_Z9transposePfS_ii_param_2];
	ld.param.u32 	%r5, [_Z9transposePfS_ii_param_3];
	mov.u32 	%r6, %ntid.x;
	mov.u32 	%r7, %ctaid.x;
	mov.u32 	%r8, %tid.x;
	mad.lo.s32 	%r1, %r6, %r7, %r8;
	mov.u32 	%r9, %ntid.y;
	mov.u32 	%r10, %ctaid.y;
	mov.u32 	%r11, %tid.y;
	mad.lo.s32 	%r12, %r9, %r10, %r11;
	setp.ge.u32 	%p1, %r1, %r3;
	setp.ge.u32 	%p2, %r12, %r5;
	or.pred  	%p3, %p1, %p2;
	@%p3 bra 	$L__BB0_2;
	cvta.to.global.u64 	%rd3, %rd2;
	cvta.to.global.u64 	%rd4, %rd1;
	mad.lo.s32 	%r13, %r3, %r12, %r1;
	mad.lo.s32 	%r14, %r5, %r1, %r12;
	mul.wide.u32 	%rd5, %r14, 4;
	add.s64 	%rd6, %rd3, %rd5;
	ld.global.f32 	%f1, [%rd6];
	mul.wide.u32 	%rd7, %r13, 4;
	add.s64 	%rd8, %rd4, %rd7;
	st.global.f32 	[%rd8], %f1;
$L__BB0_2:
	ret;

}


// ===== COMPILED SASS (sm_100) =====

	.target	sm_100

	.elftype	@"ET_EXEC"


//--------------------- .note.nv.tkinfo           --------------------------
	.section	.note.nv.tkinfo,"",@"SHT_NOTE"
	.sectionflags	@"SHF_NOTE_NV_TKINFO"
	.tkinfo
        /*0018*/ 	.word	0x00000002
        /*0030*/ 	.string	""
        /*0030*/ 	.string	"ptxas"
        /*0030*/ 	.string	"Cuda compilation tools, release 13.0, V13.0.88"
        /*0030*/ 	.string	"Build cuda_13.0.r13.0/compiler.36424714_0"
        /*0030*/ 	.string	"-arch sm_100 -m 64 "



//--------------------- .note.nv.cuinfo           --------------------------
	.section	.note.nv.cuinfo,"",@"SHT_NOTE"
	.sectionflags	@"SHF_NOTE_NV_CUINFO"
        /*0018*/ 	.short	0x0002
        /*001a*/ 	.short	0x0064
        /*001c*/ 	.short	0x0082
	.zero		2


//--------------------- .nv.info                  --------------------------
	.section	.nv.info,"",@"SHT_CUDA_INFO"
	.align	4


	//----- nvinfo : EIATTR_REGCOUNT
	.align		4
        /*0000*/ 	.byte	0x04, 0x2f
        /*0002*/ 	.short	(.L_1 - .L_0)
	.align		4
.L_0:
        /*0004*/ 	.word	index@(_Z9transposePfS_ii)
        /*0008*/ 	.word	0x0000000a


	//----- nvinfo : EIATTR_FRAME_SIZE
	.align		4
.L_1:
        /*000c*/ 	.byte	0x04, 0x11
        /*000e*/ 	.short	(.L_3 - .L_2)
	.align		4
.L_2:
        /*0010*/ 	.word	index@(_Z9transposePfS_ii)
        /*0014*/ 	.word	0x00000000


	//----- nvinfo : EIATTR_MIN_STACK_SIZE
	.align		4
.L_3:
        /*0018*/ 	.byte	0x04, 0x12
        /*001a*/ 	.short	(.L_5 - .L_4)
	.align		4
.L_4:
        /*001c*/ 	.word	index@(_Z9transposePfS_ii)
        /*0020*/ 	.word	0x00000000
.L_5:


//--------------------- .nv.compat                --------------------------
	.section	.nv.compat,"",@"SHT_CUDA_COMPAT_INFO"
	.align	4
        /*0000*/ 	.byte	0x02, 0x09, 0x00, 0x00, 0x02, 0x02, 0x01, 0x00, 0x02, 0x05, 0x05, 0x00, 0x03, 0x07, 0x01, 0x01
        /*0010*/ 	.byte	0x02, 0x03, 0x00, 0x00, 0x02, 0x06, 0x01, 0x00, 0x04, 0x0b, 0x08, 0x00, 0x09, 0x00, 0x00, 0x00
        /*0020*/ 	.byte	0x00, 0x00, 0x00, 0x00


//--------------------- .nv.info._Z9transposePfS_ii --------------------------
	.section	.nv.info._Z9transposePfS_ii,"",@"SHT_CUDA_INFO"
	.sectionflags	@""
	.align	4


	//----- nvinfo : EIATTR_CUDA_API_VERSION
	.align		4
        /*0000*/ 	.byte	0x04, 0x37
        /*0002*/ 	.short	(.L_7 - .L_6)
.L_6:
        /*0004*/ 	.word	0x00000082


	//----- nvinfo : EIATTR_KPARAM_INFO
	.align		4
.L_7:
        /*0008*/ 	.byte	0x04, 0x17
        /*000a*/ 	.short	(.L_9 - .L_8)
.L_8:
        /*000c*/ 	.word	0x00000000
        /*0010*/ 	.short	0x0003
        /*0012*/ 	.short	0x0014
        /*0014*/ 	.byte	0x00, 0xf0, 0x11, 0x00


	//----- nvinfo : EIATTR_KPARAM_INFO
	.align		4
.L_9:
        /*0018*/ 	.byte	0x04, 0x17
        /*001a*/ 	.short	(.L_11 - .L_10)
.L_10:
        /*001c*/ 	.word	0x00000000
        /*0020*/ 	.short	0x0002
        /*0022*/ 	.short	0x0010
        /*0024*/ 	.byte	0x00, 0xf0, 0x11, 0x00


	//----- nvinfo : EIATTR_KPARAM_INFO
	.align		4
.L_11:
        /*0028*/ 	.byte	0x04, 0x17
        /*002a*/ 	.short	(.L_13 - .L_12)
.L_12:
        /*002c*/ 	.word	0x00000000
        /*0030*/ 	.short	0x0001
        /*0032*/ 	.short	0x0008
        /*0034*/ 	.byte	0x00, 0xf5, 0x21, 0x00


	//----- nvinfo : EIATTR_KPARAM_INFO
	.align		4
.L_13:
        /*0038*/ 	.byte	0x04, 0x17
        /*003a*/ 	.short	(.L_15 - .L_14)
.L_14:
        /*003c*/ 	.word	0x00000000
        /*0040*/ 	.short	0x0000
        /*0042*/ 	.short	0x0000
        /*0044*/ 	.byte	0x00, 0xf5, 0x21, 0x00


	//----- nvinfo : EIATTR_SPARSE_MMA_MASK
	.align		4
.L_15:
        /*0048*/ 	.byte	0x03, 0x50
        /*004a*/ 	.short	0x0000


	//----- nvinfo : EIATTR_MAXREG_COUNT
	.align		4
        /*004c*/ 	.byte	0x03, 0x1b
        /*004e*/ 	.short	0x00ff


	//----- nvinfo : EIATTR_MERCURY_ISA_VERSION
	.align		4
        /*0050*/ 	.byte	0x03, 0x5f
        /*0052*/ 	.short	0x0101


	//----- nvinfo : EIATTR_VRC_CTA_INIT_COUNT
	.align		4
        /*0054*/ 	.byte	0x02, 0x4a
	.zero		1
	.zero		1


	//----- nvinfo : EIATTR_EXIT_INSTR_OFFSETS
	.align		4
        /*0058*/ 	.byte	0x04, 0x1c
        /*005a*/ 	.short	(.L_17 - .L_16)


	//   ....[0]....
.L_16:
        /*005c*/ 	.word	0x000000c0


	//   ....[1]....
        /*0060*/ 	.word	0x00000160


	//----- nvinfo : EIATTR_CBANK_PARAM_SIZE
	.align		4
.L_17:
        /*0064*/ 	.byte	0x03, 0x19
        /*0066*/ 	.short	0x0018


	//----- nvinfo : EIATTR_PARAM_CBANK
	.align		4
        /*0068*/ 	.byte	0x04, 0x0a
        /*006a*/ 	.short	(.L_19 - .L_18)
	.align		4
.L_18:
        /*006c*/ 	.word	index@(.nv.constant0._Z9transposePfS_ii)
        /*0070*/ 	.short	0x0380
        /*0072*/ 	.short	0x0018


	//----- nvinfo : EIATTR_SW_WAR
	.align		4
.L_19:
        /*0074*/ 	.byte	0x04, 0x36
        /*0076*/ 	.short	(.L_21 - .L_20)
.L_20:
        /*0078*/ 	.word	0x00000008
.L_21:


//--------------------- .nv.callgraph             --------------------------
	.section	.nv.callgraph,"",@"SHT_CUDA_CALLGRAPH"
	.align	4
	.sectionentsize	8
	.align		4
        /*0000*/ 	.word	0x00000000
	.align		4
        /*0004*/ 	.word	0xffffffff
	.align		4
        /*0008*/ 	.word	0x00000000
	.align		4
        /*000c*/ 	.word	0xfffffffe
	.align		4
        /*0010*/ 	.word	0x00000000
	.align		4
        /*0014*/ 	.word	0xfffffffd
	.align		4
        /*0018*/ 	.word	0x00000000
	.align		4
        /*001c*/ 	.word	0xfffffffc


//--------------------- .text._Z9transposePfS_ii  --------------------------
	.section	.text._Z9transposePfS_ii,"ax",@progbits
	.align	128
        .global         _Z9transposePfS_ii
        .type           _Z9transposePfS_ii,@function
        .size           _Z9transposePfS_ii,(.L_x_1 - _Z9transposePfS_ii)
        .other          _Z9transposePfS_ii,@"STO_CUDA_ENTRY STV_DEFAULT"
_Z9transposePfS_ii:
.text._Z9transposePfS_ii:
[----:B------:R-:W-:Y:S01]  /*0000*/  LDC R1, c[0x0][0x37c] ;  /* 0x0000df00ff017b82 */ /* 0x000fe20000000800 */
[----:B------:R-:W0:Y:S01]  /*0010*/  S2R R7, SR_CTAID.Y ;  /* 0x0000000000077919 */ /* 0x000e220000002600 */
[----:B------:R-:W1:Y:S01]  /*0020*/  LDCU UR4, c[0x0][0x360] ;  /* 0x00006c00ff0477ac */ /* 0x000e620008000800 */
[----:B------:R-:W0:Y:S01]  /*0030*/  S2R R2, SR_TID.Y ;  /* 0x0000000000027919 */ /* 0x000e220000002200 */
[----:B------:R-:W0:Y:S01]  /*0040*/  LDCU UR5, c[0x0][0x364] ;  /* 0x00006c80ff0577ac */ /* 0x000e220008000800 */
[----:B------:R-:W1:Y:S01]  /*0050*/  S2R R0, SR_CTAID.X ;  /* 0x0000000000007919 */ /* 0x000e620000002500 */
[----:B------:R-:W2:Y:S01]  /*0060*/  LDCU.64 UR6, c[0x0][0x390] ;  /* 0x00007200ff0677ac */ /* 0x000ea20008000a00 */
[----:B------:R-:W1:Y:S01]  /*0070*/  S2R R3, SR_TID.X ;  /* 0x0000000000037919 */ /* 0x000e620000002100 */
[----:B0-----:R-:W-:-:S05]  /*0080*/  IMAD R7, R7, UR5, R2 ;  /* 0x0000000507077c24 */ /* 0x001fca000f8e0202 */
[----:B--2---:R-:W-:Y:S01]  /*0090*/  ISETP.GE.U32.AND P0, PT, R7, UR7, PT ;  /* 0x0000000707007c0c */ /* 0x004fe2000bf06070 */
[----:B-1----:R-:W-:-:S05]  /*00a0*/  IMAD R0, R0, UR4, R3 ;  /* 0x0000000400007c24 */ /* 0x002fca000f8e0203 */
[----:B------:R-:W-:-:S13]  /*00b0*/  ISETP.GE.U32.OR P0, PT, R0, UR6, P0 ;  /* 0x0000000600007c0c */ /* 0x000fda0008706470 */
[----:B------:R-:W-:Y:S05]  /*00c0*/  @P0 EXIT ;  /* 0x000000000000094d */ /* 0x000fea0003800000 */
[----:B------:R-:W0:Y:S01]  /*00d0*/  LDC.64 R2, c[0x0][0x388] ;  /* 0x0000e200ff027b82 */ /* 0x000e220000000a00 */
[----:B------:R-:W1:Y:S01]  /*00e0*/  LDCU.64 UR4, c[0x0][0x358] ;  /* 0x00006b00ff0477ac */ /* 0x000e620008000a00 */
[----:B------:R-:W-:-:S04]  /*00f0*/  IMAD R5, R0, UR7, R7 ;  /* 0x0000000700057c24 */ /* 0x000fc8000f8e0207 */
[----:B0-----:R-:W-:Y:S02]  /*0100*/  IMAD.WIDE.U32 R2, R5, 0x4, R2 ;  /* 0x0000000405027825 */ /* 0x001fe400078e0002 */
[----:B------:R-:W0:Y:S04]  /*0110*/  LDC.64 R4, c[0x0][0x380] ;  /* 0x0000e000ff047b82 */ /* 0x000e280000000a00 */
[----:B-1----:R-:W2:Y:S01]  /*0120*/  LDG.E R3, desc[UR4][R2.64] ;  /* 0x0000000402037981 */ /* 0x002ea2000c1e1900 */
[----:B------:R-:W-:-:S04]  /*0130*/  IMAD R7, R7, UR6, R0 ;  /* 0x0000000607077c24 */ /* 0x000fc8000f8e0200 */
[----:B0-----:R-:W-:-:S05]  /*0140*/  IMAD.WIDE.U32 R4, R7, 0x4, R4 ;  /* 0x0000000407047825 */ /* 0x001fca00078e0004 */
[----:B--2---:R-:W-:Y:S01]  /*0150*/  STG.E desc[UR4][R4.64], R3 ;  /* 0x0000000304007986 */ /* 0x004fe2000c101904 */
[----:B------:R-:W-:Y:S05]  /*0160*/  EXIT ;  /* 0x000000000000794d */ /* 0x000fea0003800000 */
.L_x_0:
[----:B------:R-:W-:-:S00]  /*0170*/  BRA `(.L_x_0) ;  /* 0xfffffffc00fc7947 */ /* 0x000fc0000383ffff */
[----:B------:R-:W-:-:S00]  /*0180*/  NOP ;  /* 0x0000000000007918 */ /* 0x000fc00000000000 */
[----:B------:R-:W-:-:S00]  /*0190*/  NOP ;  /* 0x0000000000007918 */ /* 0x000fc00000000000 */
[----:B------:R-:W-:-:S00]  /*01a0*/  NOP ;  /* 0x0000000000007918 */ /* 0x000fc00000000000 */
[----:B------:R-:W-:-:S00]  /*01b0*/  NOP ;  /* 0x0000000000007918 */ /* 0x000fc00000000000 */
[----:B------:R-:W-:-:S00]  /*01c0*/  NOP ;  /* 0x0000000000007918 */ /* 0x000fc00000000000 */
[----:B------:R-:W-:-:S00]  /*01d0*/  NOP ;  /* 0x0000000000007918 */ /* 0x000fc00000000000 */
[----:B------:R-:W-:-:S00]  /*01e0*/  NOP ;  /* 0x0000000000007918 */ /* 0x000fc00000000000 */
[----:B------:R-:W-:-:S00]  /*01f0*/  NOP ;  /* 0x0000000000007918 */ /* 0x000fc00000000000 */
.L_x_1:


//--------------------- .nv.shared.reserved.0     --------------------------
	.section	.nv.shared.reserved.0,"aw",@nobits
	.weak		__nv_reservedSMEM_offset_0_alias
	.size		__nv_reservedSMEM_offset_0_alias, 0, 64
	.other		__nv_reservedSMEM_offset_0_alias,@"STO_CUDA_RESERVED_SHARED STV_DEFAULT"
__nv_reservedSMEM_offset_0_alias:
	.zero		0
	.zero		64


//--------------------- .nv.constant0._Z9transposePfS_ii --------------------------
	.section	.nv.constant0._Z9transposePfS_ii,"a",@progbits
	.sectionflags	@""
	.align	4
.nv.constant0._Z9transposePfS_ii:
	.zero		920


//--------------------- SYMBOLS --------------------------

	.type		.nv.reservedSmem.offset0,@object
	.size		.nv.reservedSmem.offset0,0x4
